//
// Generated by NVIDIA NVVM Compiler
//
// Compiler Build ID: CL-36424714
// Cuda compilation tools, release 13.0, V13.0.88
// Based on NVVM 20.0.0
//

.version 9.0
.target sm_100
.address_size 64

	// .globl	_Z10ASM_kernelPciPiiiS0_

.visible .entry _Z10ASM_kernelPciPiiiS0_(
	.param .u64 .ptr .align 1 _Z10ASM_kernelPciPiiiS0__param_0,
	.param .u32 _Z10ASM_kernelPciPiiiS0__param_1,
	.param .u64 .ptr .align 1 _Z10ASM_kernelPciPiiiS0__param_2,
	.param .u32 _Z10ASM_kernelPciPiiiS0__param_3,
	.param .u32 _Z10ASM_kernelPciPiiiS0__param_4,
	.param .u64 .ptr .align 1 _Z10ASM_kernelPciPiiiS0__param_5
)
{
	.reg .pred 	%p<66>;
	.reg .b32 	%r<152>;
	.reg .b64 	%rd<48>;

	ld.param.u64 	%rd8, [_Z10ASM_kernelPciPiiiS0__param_0];
	ld.param.u32 	%r46, [_Z10ASM_kernelPciPiiiS0__param_1];
	ld.param.u64 	%rd9, [_Z10ASM_kernelPciPiiiS0__param_2];
	ld.param.u32 	%r44, [_Z10ASM_kernelPciPiiiS0__param_3];
	ld.param.u32 	%r45, [_Z10ASM_kernelPciPiiiS0__param_4];
	ld.param.u64 	%rd10, [_Z10ASM_kernelPciPiiiS0__param_5];
	cvta.to.global.u64 	%rd1, %rd9;
	cvta.to.global.u64 	%rd2, %rd8;
	cvta.to.global.u64 	%rd3, %rd10;
	mov.u32 	%r47, %tid.x;
	mov.u32 	%r48, %ctaid.y;
	mov.u32 	%r49, %nctaid.x;
	mov.u32 	%r50, %ctaid.x;
	mad.lo.s32 	%r51, %r48, %r49, %r50;
	shl.b32 	%r52, %r51, 7;
	add.s32 	%r1, %r52, %r47;
	sub.s32 	%r53, %r46, %r44;
	setp.gt.s32 	%p1, %r1, %r53;
	setp.lt.s32 	%p2, %r45, 1;
	or.pred  	%p3, %p1, %p2;
	@%p3 bra 	$L__BB0_26;
	setp.lt.s32 	%p4, %r44, 1;
	mul.lo.s32 	%r2, %r45, %r1;
	@%p4 bra 	$L__BB0_15;
	and.b32  	%r3, %r44, 7;
	add.s32 	%r4, %r3, -1;
	and.b32  	%r5, %r44, 3;
	and.b32  	%r6, %r44, 2147483640;
	and.b32  	%r7, %r44, 1;
	neg.s32 	%r8, %r6;
	add.s64 	%rd4, %rd2, 3;
	add.s32 	%r9, %r44, 1;
	mov.b32 	%r134, 0;
$L__BB0_3:
	setp.lt.u32 	%p13, %r44, 8;
	mul.lo.s32 	%r11, %r134, %r9;
	mov.b32 	%r142, 0;
	mov.u32 	%r147, %r142;
	@%p13 bra 	$L__BB0_6;
	mul.wide.u32 	%rd19, %r11, 4;
	add.s64 	%rd20, %rd1, %rd19;
	add.s64 	%rd47, %rd20, 16;
	mov.b32 	%r147, 0;
	mov.u32 	%r135, %r1;
	mov.u32 	%r136, %r8;
$L__BB0_5:
	.pragma "nounroll";
	cvt.s64.s32 	%rd21, %r135;
	add.s64 	%rd22, %rd4, %rd21;
	ld.global.s8 	%r69, [%rd22+-3];
	setp.ne.s32 	%p14, %r69, 10;
	ld.global.u32 	%r70, [%rd47+-16];
	setp.ne.s32 	%p15, %r70, %r69;
	and.pred  	%p16, %p14, %p15;
	selp.u32 	%r71, 1, 0, %p16;
	add.s32 	%r72, %r147, %r71;
	ld.global.s8 	%r73, [%rd22+-2];
	setp.ne.s32 	%p17, %r73, 10;
	ld.global.u32 	%r74, [%rd47+-12];
	setp.ne.s32 	%p18, %r74, %r73;
	and.pred  	%p19, %p17, %p18;
	selp.u32 	%r75, 1, 0, %p19;
	add.s32 	%r76, %r72, %r75;
	ld.global.s8 	%r77, [%rd22+-1];
	setp.ne.s32 	%p20, %r77, 10;
	ld.global.u32 	%r78, [%rd47+-8];
	setp.ne.s32 	%p21, %r78, %r77;
	and.pred  	%p22, %p20, %p21;
	selp.u32 	%r79, 1, 0, %p22;
	add.s32 	%r80, %r76, %r79;
	ld.global.s8 	%r81, [%rd22];
	setp.ne.s32 	%p23, %r81, 10;
	ld.global.u32 	%r82, [%rd47+-4];
	setp.ne.s32 	%p24, %r82, %r81;
	and.pred  	%p25, %p23, %p24;
	selp.u32 	%r83, 1, 0, %p25;
	add.s32 	%r84, %r80, %r83;
	ld.global.s8 	%r85, [%rd22+1];
	setp.ne.s32 	%p26, %r85, 10;
	ld.global.u32 	%r86, [%rd47];
	setp.ne.s32 	%p27, %r86, %r85;
	and.pred  	%p28, %p26, %p27;
	selp.u32 	%r87, 1, 0, %p28;
	add.s32 	%r88, %r84, %r87;
	ld.global.s8 	%r89, [%rd22+2];
	setp.ne.s32 	%p29, %r89, 10;
	ld.global.u32 	%r90, [%rd47+4];
	setp.ne.s32 	%p30, %r90, %r89;
	and.pred  	%p31, %p29, %p30;
	selp.u32 	%r91, 1, 0, %p31;
	add.s32 	%r92, %r88, %r91;
	ld.global.s8 	%r93, [%rd22+3];
	setp.ne.s32 	%p32, %r93, 10;
	ld.global.u32 	%r94, [%rd47+8];
	setp.ne.s32 	%p33, %r94, %r93;
	and.pred  	%p34, %p32, %p33;
	selp.u32 	%r95, 1, 0, %p34;
	add.s32 	%r96, %r92, %r95;
	ld.global.s8 	%r97, [%rd22+4];
	setp.ne.s32 	%p35, %r97, 10;
	ld.global.u32 	%r98, [%rd47+12];
	setp.ne.s32 	%p36, %r98, %r97;
	and.pred  	%p37, %p35, %p36;
	selp.u32 	%r99, 1, 0, %p37;
	add.s32 	%r147, %r96, %r99;
	add.s32 	%r136, %r136, 8;
	add.s32 	%r135, %r135, 8;
	add.s64 	%rd47, %rd47, 32;
	setp.ne.s32 	%p38, %r136, 0;
	mov.u32 	%r142, %r6;
	@%p38 bra 	$L__BB0_5;
$L__BB0_6:
	setp.eq.s32 	%p39, %r3, 0;
	@%p39 bra 	$L__BB0_14;
	setp.lt.u32 	%p40, %r4, 3;
	@%p40 bra 	$L__BB0_9;
	add.s32 	%r101, %r142, %r1;
	cvt.s64.s32 	%rd23, %r101;
	add.s64 	%rd24, %rd2, %rd23;
	ld.global.s8 	%r102, [%rd24];
	setp.ne.s32 	%p41, %r102, 10;
	add.s32 	%r103, %r142, %r11;
	mul.wide.u32 	%rd25, %r103, 4;
	add.s64 	%rd26, %rd1, %rd25;
	ld.global.u32 	%r104, [%rd26];
	setp.ne.s32 	%p42, %r104, %r102;
	and.pred  	%p43, %p41, %p42;
	selp.u32 	%r105, 1, 0, %p43;
	add.s32 	%r106, %r147, %r105;
	ld.global.s8 	%r107, [%rd24+1];
	setp.ne.s32 	%p44, %r107, 10;
	cvt.u64.u32 	%rd27, %r11;
	cvt.u64.u32 	%rd28, %r142;
	add.s64 	%rd29, %rd28, %rd27;
	shl.b64 	%rd30, %rd29, 2;
	add.s64 	%rd31, %rd1, %rd30;
	ld.global.u32 	%r108, [%rd31+4];
	setp.ne.s32 	%p45, %r108, %r107;
	and.pred  	%p46, %p44, %p45;
	selp.u32 	%r109, 1, 0, %p46;
	add.s32 	%r110, %r106, %r109;
	ld.global.s8 	%r111, [%rd24+2];
	setp.ne.s32 	%p47, %r111, 10;
	ld.global.u32 	%r112, [%rd31+8];
	setp.ne.s32 	%p48, %r112, %r111;
	and.pred  	%p49, %p47, %p48;
	selp.u32 	%r113, 1, 0, %p49;
	add.s32 	%r114, %r110, %r113;
	ld.global.s8 	%r115, [%rd24+3];
	setp.ne.s32 	%p50, %r115, 10;
	ld.global.u32 	%r116, [%rd31+12];
	setp.ne.s32 	%p51, %r116, %r115;
	and.pred  	%p52, %p50, %p51;
	selp.u32 	%r117, 1, 0, %p52;
	add.s32 	%r147, %r114, %r117;
	add.s32 	%r142, %r142, 4;
$L__BB0_9:
	setp.eq.s32 	%p53, %r5, 0;
	@%p53 bra 	$L__BB0_14;
	setp.eq.s32 	%p54, %r5, 1;
	@%p54 bra 	$L__BB0_12;
	add.s32 	%r119, %r142, %r1;
	cvt.s64.s32 	%rd32, %r119;
	add.s64 	%rd33, %rd2, %rd32;
	ld.global.s8 	%r120, [%rd33];
	setp.ne.s32 	%p55, %r120, 10;
	add.s32 	%r121, %r142, %r11;
	mul.wide.u32 	%rd34, %r121, 4;
	add.s64 	%rd35, %rd1, %rd34;
	ld.global.u32 	%r122, [%rd35];
	setp.ne.s32 	%p56, %r122, %r120;
	and.pred  	%p57, %p55, %p56;
	selp.u32 	%r123, 1, 0, %p57;
	add.s32 	%r124, %r147, %r123;
	ld.global.s8 	%r125, [%rd33+1];
	setp.ne.s32 	%p58, %r125, 10;
	cvt.u64.u32 	%rd36, %r11;
	cvt.u64.u32 	%rd37, %r142;
	add.s64 	%rd38, %rd37, %rd36;
	shl.b64 	%rd39, %rd38, 2;
	add.s64 	%rd40, %rd1, %rd39;
	ld.global.u32 	%r126, [%rd40+4];
	setp.ne.s32 	%p59, %r126, %r125;
	and.pred  	%p60, %p58, %p59;
	selp.u32 	%r127, 1, 0, %p60;
	add.s32 	%r147, %r124, %r127;
	add.s32 	%r142, %r142, 2;
$L__BB0_12:
	setp.eq.s32 	%p61, %r7, 0;
	@%p61 bra 	$L__BB0_14;
	add.s32 	%r128, %r142, %r1;
	cvt.s64.s32 	%rd41, %r128;
	add.s64 	%rd42, %rd2, %rd41;
	ld.global.s8 	%r129, [%rd42];
	setp.ne.s32 	%p62, %r129, 10;
	add.s32 	%r130, %r142, %r11;
	mul.wide.u32 	%rd43, %r130, 4;
	add.s64 	%rd44, %rd1, %rd43;
	ld.global.u32 	%r131, [%rd44];
	setp.ne.s32 	%p63, %r131, %r129;
	and.pred  	%p64, %p62, %p63;
	selp.u32 	%r132, 1, 0, %p64;
	add.s32 	%r147, %r147, %r132;
$L__BB0_14:
	add.s32 	%r133, %r134, %r2;
	mul.wide.s32 	%rd45, %r133, 4;
	add.s64 	%rd46, %rd3, %rd45;
	st.global.u32 	[%rd46], %r147;
	add.s32 	%r134, %r134, 1;
	setp.eq.s32 	%p65, %r134, %r45;
	@%p65 bra 	$L__BB0_26;
	bra.uni 	$L__BB0_3;
$L__BB0_15:
	and.b32  	%r34, %r45, 7;
	setp.lt.u32 	%p5, %r45, 8;
	mov.b32 	%r150, 0;
	@%p5 bra 	$L__BB0_18;
	and.b32  	%r150, %r45, 2147483640;
	mov.b32 	%r148, 0;
$L__BB0_17:
	.pragma "nounroll";
	add.s32 	%r56, %r148, %r2;
	mul.wide.s32 	%rd11, %r56, 4;
	add.s64 	%rd12, %rd3, %rd11;
	mov.b32 	%r57, 0;
	st.global.u32 	[%rd12], %r57;
	st.global.u32 	[%rd12+4], %r57;
	st.global.u32 	[%rd12+8], %r57;
	st.global.u32 	[%rd12+12], %r57;
	st.global.u32 	[%rd12+16], %r57;
	st.global.u32 	[%rd12+20], %r57;
	st.global.u32 	[%rd12+24], %r57;
	st.global.u32 	[%rd12+28], %r57;
	add.s32 	%r148, %r148, 8;
	setp.ne.s32 	%p6, %r148, %r150;
	@%p6 bra 	$L__BB0_17;
$L__BB0_18:
	setp.eq.s32 	%p7, %r34, 0;
	@%p7 bra 	$L__BB0_26;
	and.b32  	%r39, %r45, 3;
	setp.lt.u32 	%p8, %r34, 4;
	@%p8 bra 	$L__BB0_21;
	add.s32 	%r58, %r150, %r2;
	mul.wide.s32 	%rd13, %r58, 4;
	add.s64 	%rd14, %rd3, %rd13;
	mov.b32 	%r59, 0;
	st.global.u32 	[%rd14], %r59;
	st.global.u32 	[%rd14+4], %r59;
	st.global.u32 	[%rd14+8], %r59;
	st.global.u32 	[%rd14+12], %r59;
	add.s32 	%r150, %r150, 4;
$L__BB0_21:
	setp.eq.s32 	%p9, %r39, 0;
	@%p9 bra 	$L__BB0_26;
	setp.eq.s32 	%p10, %r39, 1;
	@%p10 bra 	$L__BB0_24;
	add.s32 	%r60, %r150, %r2;
	mul.wide.s32 	%rd15, %r60, 4;
	add.s64 	%rd16, %rd3, %rd15;
	mov.b32 	%r61, 0;
	st.global.u32 	[%rd16], %r61;
	st.global.u32 	[%rd16+4], %r61;
	add.s32 	%r150, %r150, 2;
$L__BB0_24:
	and.b32  	%r62, %r45, 1;
	setp.eq.b32 	%p11, %r62, 1;
	not.pred 	%p12, %p11;
	@%p12 bra 	$L__BB0_26;
	add.s32 	%r63, %r150, %r2;
	mul.wide.s32 	%rd17, %r63, 4;
	add.s64 	%rd18, %rd3, %rd17;
	mov.b32 	%r64, 0;
	st.global.u32 	[%rd18], %r64;
$L__BB0_26:
	ret;

}


// ===== COMPILED SASS (sm_100) =====

	.target	sm_100

	.elftype	@"ET_EXEC"


//--------------------- .note.nv.tkinfo           --------------------------
	.section	.note.nv.tkinfo,"",@"SHT_NOTE"
	.sectionflags	@"SHF_NOTE_NV_TKINFO"
	.tkinfo
        /*0018*/ 	.word	0x00000002
        /*0030*/ 	.string	""
        /*0030*/ 	.string	"ptxas"
        /*0030*/ 	.string	"Cuda compilation tools, release 13.0, V13.0.88"
        /*0030*/ 	.string	"Build cuda_13.0.r13.0/compiler.36424714_0"
        /*0030*/ 	.string	"-arch sm_100 -m 64 "



//--------------------- .note.nv.cuinfo           --------------------------
	.section	.note.nv.cuinfo,"",@"SHT_NOTE"
	.sectionflags	@"SHF_NOTE_NV_CUINFO"
        /*0018*/ 	.short	0x0002
        /*001a*/ 	.short	0x0064
        /*001c*/ 	.short	0x0082
	.zero		2


//--------------------- .nv.info                  --------------------------
	.section	.nv.info,"",@"SHT_CUDA_INFO"
	.align	4


	//----- nvinfo : EIATTR_REGCOUNT
	.align		4
        /*0000*/ 	.byte	0x04, 0x2f
        /*0002*/ 	.short	(.L_1 - .L_0)
	.align		4
.L_0:
        /*0004*/ 	.word	index@(_Z10ASM_kernelPciPiiiS0_)
        /*0008*/ 	.word	0x0000001f


	//----- nvinfo : EIATTR_FRAME_SIZE
	.align		4
.L_1:
        /*000c*/ 	.byte	0x04, 0x11
        /*000e*/ 	.short	(.L_3 - .L_2)
	.align		4
.L_2:
        /*0010*/ 	.word	index@(_Z10ASM_kernelPciPiiiS0_)
        /*0014*/ 	.word	0x00000000


	//----- nvinfo : EIATTR_MIN_STACK_SIZE
	.align		4
.L_3:
        /*0018*/ 	.byte	0x04, 0x12
        /*001a*/ 	.short	(.L_5 - .L_4)
	.align		4
.L_4:
        /*001c*/ 	.word	index@(_Z10ASM_kernelPciPiiiS0_)
        /*0020*/ 	.word	0x00000000
.L_5:


//--------------------- .nv.compat                --------------------------
	.section	.nv.compat,"",@"SHT_CUDA_COMPAT_INFO"
	.align	4
        /*0000*/ 	.byte	0x02, 0x09, 0x00, 0x00, 0x02, 0x02, 0x01, 0x00, 0x02, 0x05, 0x05, 0x00, 0x03, 0x07, 0x01, 0x01
        /*0010*/ 	.byte	0x02, 0x03, 0x00, 0x00, 0x02, 0x06, 0x01, 0x00, 0x04, 0x0b, 0x08, 0x00, 0x09, 0x00, 0x00, 0x00
        /*0020*/ 	.byte	0x00, 0x00, 0x00, 0x00


//--------------------- .nv.info._Z10ASM_kernelPciPiiiS0_ --------------------------
	.section	.nv.info._Z10ASM_kernelPciPiiiS0_,"",@"SHT_CUDA_INFO"
	.sectionflags	@""
	.align	4


	//----- nvinfo : EIATTR_CUDA_API_VERSION
	.align		4
        /*0000*/ 	.byte	0x04, 0x37
        /*0002*/ 	.short	(.L_7 - .L_6)
.L_6:
        /*0004*/ 	.word	0x00000082


	//----- nvinfo : EIATTR_KPARAM_INFO
	.align		4
.L_7:
        /*0008*/ 	.byte	0x04, 0x17
        /*000a*/ 	.short	(.L_9 - .L_8)
.L_8:
        /*000c*/ 	.word	0x00000000
        /*0010*/ 	.short	0x0005
        /*0012*/ 	.short	0x0020
        /*0014*/ 	.byte	0x00, 0xf5, 0x21, 0x00


	//----- nvinfo : EIATTR_KPARAM_INFO
	.align		4
.L_9:
        /*0018*/ 	.byte	0x04, 0x17
        /*001a*/ 	.short	(.L_11 - .L_10)
.L_10:
        /*001c*/ 	.word	0x00000000
        /*0020*/ 	.short	0x0004
        /*0022*/ 	.short	0x001c
        /*0024*/ 	.byte	0x00, 0xf0, 0x11, 0x00


	//----- nvinfo : EIATTR_KPARAM_INFO
	.align		4
.L_11:
        /*0028*/ 	.byte	0x04, 0x17
        /*002a*/ 	.short	(.L_13 - .L_12)
.L_12:
        /*002c*/ 	.word	0x00000000
        /*0030*/ 	.short	0x0003
        /*0032*/ 	.short	0x0018
        /*0034*/ 	.byte	0x00, 0xf0, 0x11, 0x00


	//----- nvinfo : EIATTR_KPARAM_INFO
	.align		4
.L_13:
        /*0038*/ 	.byte	0x04, 0x17
        /*003a*/ 	.short	(.L_15 - .L_14)
.L_14:
        /*003c*/ 	.word	0x00000000
        /*0040*/ 	.short	0x0002
        /*0042*/ 	.short	0x0010
        /*0044*/ 	.byte	0x00, 0xf5, 0x21, 0x00


	//----- nvinfo : EIATTR_KPARAM_INFO
	.align		4
.L_15:
        /*0048*/ 	.byte	0x04, 0x17
        /*004a*/ 	.short	(.L_17 - .L_16)
.L_16:
        /*004c*/ 	.word	0x00000000
        /*0050*/ 	.short	0x0001
        /*0052*/ 	.short	0x0008
        /*0054*/ 	.byte	0x00, 0xf0, 0x11, 0x00


	//----- nvinfo : EIATTR_KPARAM_INFO
	.align		4
.L_17:
        /*0058*/ 	.byte	0x04, 0x17
        /*005a*/ 	.short	(.L_19 - .L_18)
.L_18:
        /*005c*/ 	.word	0x00000000
        /*0060*/ 	.short	0x0000
        /*0062*/ 	.short	0x0000
        /*0064*/ 	.byte	0x00, 0xf5, 0x21, 0x00


	//----- nvinfo : EIATTR_SPARSE_MMA_MASK
	.align		4
.L_19:
        /*0068*/ 	.byte	0x03, 0x50
        /*006a*/ 	.short	0x0000


	//----- nvinfo : EIATTR_MAXREG_COUNT
	.align		4
        /*006c*/ 	.byte	0x03, 0x1b
        /*006e*/ 	.short	0x00ff


	//----- nvinfo : EIATTR_MERCURY_ISA_VERSION
	.align		4
        /*0070*/ 	.byte	0x03, 0x5f
        /*0072*/ 	.short	0x0101


	//----- nvinfo : EIATTR_VRC_CTA_INIT_COUNT
	.align		4
        /*0074*/ 	.byte	0x02, 0x4a
	.zero		1
	.zero		1


	//----- nvinfo : EIATTR_EXIT_INSTR_OFFSETS
	.align		4
        /*0078*/ 	.byte	0x04, 0x1c
        /*007a*/ 	.short	(.L_21 - .L_20)


	//   ....[0]....
.L_20:
        /*007c*/ 	.word	0x000000c0


	//   ....[1]....
        /*0080*/ 	.word	0x00000bd0


	//   ....[2]....
        /*0084*/ 	.word	0x00000d40


	//   ....[3]....
        /*0088*/ 	.word	0x00000e10


	//   ....[4]....
        /*008c*/ 	.word	0x00000ea0


	//   ....[5]....
        /*0090*/ 	.word	0x00000f00


	//----- nvinfo : EIATTR_CBANK_PARAM_SIZE
	.align		4
.L_21:
        /*0094*/ 	.byte	0x03, 0x19
        /*0096*/ 	.short	0x0028


	//----- nvinfo : EIATTR_PARAM_CBANK
	.align		4
        /*0098*/ 	.byte	0x04, 0x0a
        /*009a*/ 	.short	(.L_23 - .L_22)
	.align		4
.L_22:
        /*009c*/ 	.word	index@(.nv.constant0._Z10ASM_kernelPciPiiiS0_)
        /*00a0*/ 	.short	0x0380
        /*00a2*/ 	.short	0x0028


	//----- nvinfo : EIATTR_SW_WAR
	.align		4
.L_23:
        /*00a4*/ 	.byte	0x04, 0x36
        /*00a6*/ 	.short	(.L_25 - .L_24)
.L_24:
        /*00a8*/ 	.word	0x00000008
.L_25:


//--------------------- .nv.callgraph             --------------------------
	.section	.nv.callgraph,"",@"SHT_CUDA_CALLGRAPH"
	.align	4
	.sectionentsize	8
	.align		4
        /*0000*/ 	.word	0x00000000
	.align		4
        /*0004*/ 	.word	0xffffffff
	.align		4
        /*0008*/ 	.word	0x00000000
	.align		4
        /*000c*/ 	.word	0xfffffffe
	.align		4
        /*0010*/ 	.word	0x00000000
	.align		4
        /*0014*/ 	.word	0xfffffffd
	.align		4
        /*0018*/ 	.word	0x00000000
	.align		4
        /*001c*/ 	.word	0xfffffffc


//--------------------- .text._Z10ASM_kernelPciPiiiS0_ --------------------------
	.section	.text._Z10ASM_kernelPciPiiiS0_,"ax",@progbits
	.align	128
        .global         _Z10ASM_kernelPciPiiiS0_
        .type           _Z10ASM_kernelPciPiiiS0_,@function
        .size           _Z10ASM_kernelPciPiiiS0_,(.L_x_11 - _Z10ASM_kernelPciPiiiS0_)
        .other          _Z10ASM_kernelPciPiiiS0_,@"STO_CUDA_ENTRY STV_DEFAULT"
_Z10ASM_kernelPciPiiiS0_:
.text._Z10ASM_kernelPciPiiiS0_:
[----:B------:R-:W-:Y:S01]  /*0000*/  LDC R1, c[0x0][0x37c] ;  /* 0x0000df00ff017b82 */ /* 0x000fe20000000800 */
[----:B------:R-:W0:Y:S07]  /*0010*/  S2R R5, SR_CTAID.X ;  /* 0x0000000000057919 */ /* 0x000e2e0000002500 */
[----:B------:R-:W0:Y:S01]  /*0020*/  S2UR UR4, SR_CTAID.Y ;  /* 0x00000000000479c3 */ /* 0x000e220000002600 */
[----:B------:R-:W1:Y:S01]  /*0030*/  LDCU UR5, c[0x0][0x388] ;  /* 0x00007100ff0577ac */ /* 0x000e620008000800 */
[----:B------:R-:W2:Y:S06]  /*0040*/  S2R R7, SR_TID.X ;  /* 0x0000000000077919 */ /* 0x000eac0000002100 */
[----:B------:R-:W0:Y:S08]  /*0050*/  LDC R0, c[0x0][0x370] ;  /* 0x0000dc00ff007b82 */ /* 0x000e300000000800 */
[----:B------:R-:W3:Y:S01]  /*0060*/  LDC.64 R2, c[0x0][0x398] ;  /* 0x0000e600ff027b82 */ /* 0x000ee20000000a00 */
[----:B0-----:R-:W-:-:S04]  /*0070*/  IMAD R0, R0, UR4, R5 ;  /* 0x0000000400007c24 */ /* 0x001fc8000f8e0205 */
[----:B--2---:R-:W-:Y:S01]  /*0080*/  IMAD R0, R0, 0x80, R7 ;  /* 0x0000008000007824 */ /* 0x004fe200078e0207 */
[----:B---3--:R-:W-:Y:S02]  /*0090*/  ISETP.GE.AND P0, PT, R3, 0x1, PT ;  /* 0x000000010300780c */ /* 0x008fe40003f06270 */
[----:B-1----:R-:W-:-:S04]  /*00a0*/  IADD3 R5, PT, PT, -R2, UR5, RZ ;  /* 0x0000000502057c10 */ /* 0x002fc8000fffe1ff */
[----:B------:R-:W-:-:S13]  /*00b0*/  ISETP.GT.OR P0, PT, R0, R5, !P0 ;  /* 0x000000050000720c */ /* 0x000fda0004704670 */
[----:B------:R-:W-:Y:S05]  /*00c0*/  @P0 EXIT ;  /* 0x000000000000094d */ /* 0x000fea0003800000 */
[----:B------:R-:W-:Y:S01]  /*00d0*/  ISETP.GE.AND P0, PT, R2, 0x1, PT ;  /* 0x000000010200780c */ /* 0x000fe20003f06270 */
[----:B------:R-:W0:-:S12]  /*00e0*/  LDCU.64 UR6, c[0x0][0x358] ;  /* 0x00006b00ff0677ac */ /* 0x000e180008000a00 */
[----:B------:R-:W-:Y:S05]  /*00f0*/  @!P0 BRA `(.L_x_0) ;  /* 0x0000000800bc8947 */ /* 0x000fea0003800000 */
[C---:B------:R-:W-:Y:S01]  /*0100*/  LOP3.LUT R25, R2.reuse, 0x7, RZ, 0xc0, !PT ;  /* 0x0000000702197812 */ /* 0x040fe200078ec0ff */
[C---:B------:R-:W-:Y:S01]  /*0110*/  VIADD R7, R2.reuse, 0x1 ;  /* 0x0000000102077836 */ /* 0x040fe20000000000 */
[C---:B------:R-:W-:Y:S01]  /*0120*/  LOP3.LUT R6, R2.reuse, 0x7ffffff8, RZ, 0xc0, !PT ;  /* 0x7ffffff802067812 */ /* 0x040fe200078ec0ff */
[----:B------:R-:W-:Y:S01]  /*0130*/  UMOV UR4, URZ ;  /* 0x000000ff00047c82 */ /* 0x000fe20008000000 */
[----:B------:R-:W-:Y:S01]  /*0140*/  LOP3.LUT R26, R2, 0x3, RZ, 0xc0, !PT ;  /* 0x00000003021a7812 */ /* 0x000fe200078ec0ff */
[----:B------:R-:W-:Y:S02]  /*0150*/  VIADD R3, R25, 0xffffffff ;  /* 0xffffffff19037836 */ /* 0x000fe40000000000 */
[----:B------:R-:W-:-:S03]  /*0160*/  IMAD.MOV R8, RZ, RZ, -R6 ;  /* 0x000000ffff087224 */ /* 0x000fc600078e0a06 */
[----:B------:R-:W-:-:S13]  /*0170*/  ISETP.GE.U32.AND P2, PT, R3, 0x3, PT ;  /* 0x000000030300780c */ /* 0x000fda0003f46070 */
.L_x_6:
[----:B------:R-:W1:Y:S01]  /*0180*/  LDCU UR5, c[0x0][0x398] ;  /* 0x00007300ff0577ac */ /* 0x000e620008000800 */
[----:B------:R-:W-:Y:S02]  /*0190*/  IMAD R9, R7, UR4, RZ ;  /* 0x0000000407097c24 */ /* 0x000fe4000f8e02ff */
[----:B0-----:R-:W-:Y:S02]  /*01a0*/  IMAD.MOV.U32 R2, RZ, RZ, RZ ;  /* 0x000000ffff027224 */ /* 0x001fe400078e00ff */
[----:B------:R-:W-:Y:S01]  /*01b0*/  IMAD.MOV.U32 R10, RZ, RZ, RZ ;  /* 0x000000ffff0a7224 */ /* 0x000fe200078e00ff */
[----:B-1----:R-:W-:-:S09]  /*01c0*/  UISETP.GE.U32.AND UP0, UPT, UR5, 0x8, UPT ;  /* 0x000000080500788c */ /* 0x002fd2000bf06070 */
[----:B------:R-:W-:Y:S05]  /*01d0*/  BRA.U !UP0, `(.L_x_1) ;  /* 0x00000005080c7547 */ /* 0x000fea000b800000 */
[----:B------:R-:W1:Y:S01]  /*01e0*/  LDC.64 R2, c[0x0][0x390] ;  /* 0x0000e400ff027b82 */ /* 0x000e620000000a00 */
[----:B------:R-:W-:Y:S02]  /*01f0*/  IMAD.MOV.U32 R10, RZ, RZ, RZ ;  /* 0x000000ffff0a7224 */ /* 0x000fe400078e00ff */
[----:B------:R-:W-:Y:S02]  /*0200*/  IMAD.MOV.U32 R11, RZ, RZ, R0 ;  /* 0x000000ffff0b7224 */ /* 0x000fe400078e0000 */
[----:B------:R-:W-:Y:S02]  /*0210*/  IMAD.MOV.U32 R12, RZ, RZ, R8 ;  /* 0x000000ffff0c7224 */ /* 0x000fe400078e0008 */
[----:B-1----:R-:W-:-:S03]  /*0220*/  IMAD.WIDE.U32 R2, R9, 0x4, R2 ;  /* 0x0000000409027825 */ /* 0x002fc600078e0002 */
[----:B------:R-:W-:-:S05]  /*0230*/  IADD3 R13, P0, PT, R2, 0x10, RZ ;  /* 0x00000010020d7810 */ /* 0x000fca0007f1e0ff */
[----:B------:R-:W-:-:S08]  /*0240*/  IMAD.X R3, RZ, RZ, R3, P0 ;  /* 0x000000ffff037224 */ /* 0x000fd000000e0603 */
.L_x_2:
[----:B------:R-:W1:Y:S01]  /*0250*/  LDC.64 R4, c[0x0][0x380] ;  /* 0x0000e000ff047b82 */ /* 0x000e620000000a00 */
[----:B------:R-:W-:Y:S02]  /*0260*/  SHF.R.S32.HI R2, RZ, 0x1f, R11 ;  /* 0x0000001fff027819 */ /* 0x000fe4000001140b */
[----:B-1----:R-:W-:-:S04]  /*0270*/  IADD3 R4, P0, P1, R11, 0x3, R4 ;  /* 0x000000030b047810 */ /* 0x002fc8000791e004 */
[----:B------:R-:W-:Y:S01]  /*0280*/  IADD3.X R5, PT, PT, R2, R5, RZ, P0, P1 ;  /* 0x0000000502057210 */ /* 0x000fe200007e24ff */
[----:B------:R-:W-:-:S04]  /*0290*/  IMAD.MOV.U32 R2, RZ, RZ, R13 ;  /* 0x000000ffff027224 */ /* 0x000fc800078e000d */
[----:B0-----:R-:W2:Y:S04]  /*02a0*/  LDG.E.S8 R23, desc[UR6][R4.64+-0x3] ;  /* 0xfffffd0604177981 */ /* 0x001ea8000c1e1300 */
[----:B------:R-:W2:Y:S04]  /*02b0*/  LDG.E R22, desc[UR6][R2.64+-0x10] ;  /* 0xfffff00602167981 */ /* 0x000ea8000c1e1900 */
[----:B------:R-:W3:Y:S04]  /*02c0*/  LDG.E R13, desc[UR6][R2.64+-0xc] ;  /* 0xfffff406020d7981 */ /* 0x000ee8000c1e1900 */
[----:B------:R-:W3:Y:S04]  /*02d0*/  LDG.E.S8 R14, desc[UR6][R4.64+-0x2] ;  /* 0xfffffe06040e7981 */ /* 0x000ee8000c1e1300 */
[----:B------:R-:W4:Y:S04]  /*02e0*/  LDG.E R15, desc[UR6][R2.64+-0x8] ;  /* 0xfffff806020f7981 */ /* 0x000f28000c1e1900 */
[----:B------:R-:W4:Y:S04]  /*02f0*/  LDG.E.S8 R16, desc[UR6][R4.64+-0x1] ;  /* 0xffffff0604107981 */ /* 0x000f28000c1e1300 */
[----:B------:R-:W5:Y:S04]  /*0300*/  LDG.E R17, desc[UR6][R2.64+-0x4] ;  /* 0xfffffc0602117981 */ /* 0x000f68000c1e1900 */
[----:B------:R-:W5:Y:S04]  /*0310*/  LDG.E.S8 R18, desc[UR6][R4.64] ;  /* 0x0000000604127981 */ /* 0x000f68000c1e1300 */
[----:B------:R-:W5:Y:S04]  /*0320*/  LDG.E R19, desc[UR6][R2.64] ;  /* 0x0000000602137981 */ /* 0x000f68000c1e1900 */
[----:B------:R-:W5:Y:S04]  /*0330*/  LDG.E.S8 R20, desc[UR6][R4.64+0x1] ;  /* 0x0000010604147981 */ /* 0x000f68000c1e1300 */
[----:B------:R-:W5:Y:S04]  /*0340*/  LDG.E R21, desc[UR6][R2.64+0x4] ;  /* 0x0000040602157981 */ /* 0x000f68000c1e1900 */
[----:B------:R-:W5:Y:S04]  /*0350*/  LDG.E.S8 R24, desc[UR6][R4.64+0x3] ;  /* 0x0000030604187981 */ /* 0x000f68000c1e1300 */
[----:B------:R-:W5:Y:S04]  /*0360*/  LDG.E.S8 R28, desc[UR6][R4.64+0x4] ;  /* 0x00000406041c7981 */ /* 0x000f68000c1e1300 */
[----:B------:R-:W5:Y:S01]  /*0370*/  LDG.E R27, desc[UR6][R2.64+0xc] ;  /* 0x00000c06021b7981 */ /* 0x000f62000c1e1900 */
[----:B--2---:R-:W-:-:S03]  /*0380*/  ISETP.NE.AND P0, PT, R22, R23, PT ;  /* 0x000000171600720c */ /* 0x004fc60003f05270 */
[----:B------:R0:W2:Y:S01]  /*0390*/  LDG.E.S8 R22, desc[UR6][R4.64+0x2] ;  /* 0x0000020604167981 */ /* 0x0000a2000c1e1300 */
[----:B------:R-:W-:-:S03]  /*03a0*/  ISETP.NE.AND P1, PT, R23, 0xa, P0 ;  /* 0x0000000a1700780c */ /* 0x000fc60000725270 */
[----:B------:R-:W2:Y:S01]  /*03b0*/  LDG.E R23, desc[UR6][R2.64+0x8] ;  /* 0x0000080602177981 */ /* 0x000ea2000c1e1900 */
[----:B---3--:R-:W-:-:S04]  /*03c0*/  ISETP.NE.AND P0, PT, R13, R14, PT ;  /* 0x0000000e0d00720c */ /* 0x008fc80003f05270 */
[----:B------:R-:W-:Y:S01]  /*03d0*/  ISETP.NE.AND P0, PT, R14, 0xa, P0 ;  /* 0x0000000a0e00780c */ /* 0x000fe20000705270 */
[----:B------:R-:W-:Y:S01]  /*03e0*/  VIADD R13, R10, 0x1 ;  /* 0x000000010a0d7836 */ /* 0x000fe20000000000 */
[----:B----4-:R-:W-:-:S03]  /*03f0*/  ISETP.NE.AND P3, PT, R15, R16, PT ;  /* 0x000000100f00720c */ /* 0x010fc60003f65270 */
[----:B------:R-:W-:Y:S01]  /*0400*/  @!P1 IMAD.MOV R13, RZ, RZ, R10 ;  /* 0x000000ffff0d9224 */ /* 0x000fe200078e020a */
[----:B------:R-:W-:-:S03]  /*0410*/  ISETP.NE.AND P1, PT, R16, 0xa, P3 ;  /* 0x0000000a1000780c */ /* 0x000fc60001f25270 */
[----:B------:R-:W-:Y:S01]  /*0420*/  VIADD R10, R13, 0x1 ;  /* 0x000000010d0a7836 */ /* 0x000fe20000000000 */
[----:B-----5:R-:W-:-:S03]  /*0430*/  ISETP.NE.AND P3, PT, R17, R18, PT ;  /* 0x000000121100720c */ /* 0x020fc60003f65270 */
[----:B------:R-:W-:Y:S01]  /*0440*/  @!P0 IMAD.MOV R10, RZ, RZ, R13 ;  /* 0x000000ffff0a8224 */ /* 0x000fe200078e020d */
[----:B------:R-:W-:-:S03]  /*0450*/  ISETP.NE.AND P0, PT, R18, 0xa, P3 ;  /* 0x0000000a1200780c */ /* 0x000fc60001f05270 */
[----:B0-----:R-:W-:Y:S01]  /*0460*/  VIADD R4, R10, 0x1 ;  /* 0x000000010a047836 */ /* 0x001fe20000000000 */
[----:B------:R-:W-:Y:S01]  /*0470*/  ISETP.NE.AND P3, PT, R19, R20, PT ;  /* 0x000000141300720c */ /* 0x000fe20003f65270 */
[----:B------:R-:W-:-:S03]  /*0480*/  @!P1 IMAD.MOV R4, RZ, RZ, R10 ;  /* 0x000000ffff049224 */ /* 0x000fc600078e020a */
[----:B------:R-:W-:Y:S01]  /*0490*/  ISETP.NE.AND P1, PT, R20, 0xa, P3 ;  /* 0x0000000a1400780c */ /* 0x000fe20001f25270 */
[----:B------:R-:W-:-:S04]  /*04a0*/  VIADD R5, R4, 0x1 ;  /* 0x0000000104057836 */ /* 0x000fc80000000000 */
[----:B------:R-:W-:Y:S02]  /*04b0*/  @!P0 IMAD.MOV R5, RZ, RZ, R4 ;  /* 0x000000ffff058224 */ /* 0x000fe400078e0204 */
[----:B------:R-:W-:-:S03]  /*04c0*/  VIADD R12, R12, 0x8 ;  /* 0x000000080c0c7836 */ /* 0x000fc60000000000 */
[----:B------:R-:W-:-:S03]  /*04d0*/  IADD3 R4, PT, PT, R5, 0x1, RZ ;  /* 0x0000000105047810 */ /* 0x000fc60007ffe0ff */
[----:B------:R-:W-:Y:S01]  /*04e0*/  @!P1 IMAD.MOV R4, RZ, RZ, R5 ;  /* 0x000000ffff049224 */ /* 0x000fe200078e0205 */
[----:B------:R-:W-:-:S03]  /*04f0*/  ISETP.NE.AND P1, PT, R27, R28, PT ;  /* 0x0000001c1b00720c */ /* 0x000fc60003f25270 */
[----:B------:R-:W-:Y:S01]  /*0500*/  VIADD R5, R4, 0x1 ;  /* 0x0000000104057836 */ /* 0x000fe20000000000 */
[----:B------:R-:W-:Y:S01]  /*0510*/  ISETP.NE.AND P1, PT, R28, 0xa, P1 ;  /* 0x0000000a1c00780c */ /* 0x000fe20000f25270 */
[----:B------:R-:W-:Y:S01]  /*0520*/  VIADD R11, R11, 0x8 ;  /* 0x000000080b0b7836 */ /* 0x000fe20000000000 */
[----:B--2---:R-:W-:-:S04]  /*0530*/  ISETP.NE.AND P3, PT, R21, R22, PT ;  /* 0x000000161500720c */ /* 0x004fc80003f65270 */
[----:B------:R-:W-:Y:S02]  /*0540*/  ISETP.NE.AND P0, PT, R22, 0xa, P3 ;  /* 0x0000000a1600780c */ /* 0x000fe40001f05270 */
[----:B------:R-:W-:-:S04]  /*0550*/  ISETP.NE.AND P3, PT, R23, R24, PT ;  /* 0x000000181700720c */ /* 0x000fc80003f65270 */
[----:B------:R-:W-:-:S07]  /*0560*/  ISETP.NE.AND P3, PT, R24, 0xa, P3 ;  /* 0x0000000a1800780c */ /* 0x000fce0001f65270 */
[----:B------:R-:W-:Y:S01]  /*0570*/  @!P0 IMAD.MOV R5, RZ, RZ, R4 ;  /* 0x000000ffff058224 */ /* 0x000fe200078e0204 */
[----:B------:R-:W-:-:S03]  /*0580*/  ISETP.NE.AND P0, PT, R12, RZ, PT ;  /* 0x000000ff0c00720c */ /* 0x000fc60003f05270 */
[----:B------:R-:W-:Y:S02]  /*0590*/  VIADD R4, R5, 0x1 ;  /* 0x0000000105047836 */ /* 0x000fe40000000000 */
[----:B------:R-:W-:Y:S01]  /*05a0*/  @!P3 IMAD.MOV R4, RZ, RZ, R5 ;  /* 0x000000ffff04b224 */ /* 0x000fe200078e0205 */
[----:B------:R-:W-:-:S03]  /*05b0*/  IADD3 R13, P3, PT, R2, 0x20, RZ ;  /* 0x00000020020d7810 */ /* 0x000fc60007f7e0ff */
[----:B------:R-:W-:Y:S02]  /*05c0*/  VIADD R10, R4, 0x1 ;  /* 0x00000001040a7836 */ /* 0x000fe40000000000 */
[----:B------:R-:W-:Y:S02]  /*05d0*/  IMAD.X R3, RZ, RZ, R3, P3 ;  /* 0x000000ffff037224 */ /* 0x000fe400018e0603 */
[----:B------:R-:W-:Y:S01]  /*05e0*/  @!P1 IMAD.MOV R10, RZ, RZ, R4 ;  /* 0x000000ffff0a9224 */ /* 0x000fe200078e0204 */
[----:B------:R-:W-:Y:S06]  /*05f0*/  @P0 BRA `(.L_x_2) ;  /* 0xfffffffc00140947 */ /* 0x000fec000383ffff */
[----:B------:R-:W-:-:S07]  /*0600*/  IMAD.MOV.U32 R2, RZ, RZ, R6 ;  /* 0x000000ffff027224 */ /* 0x000fce00078e0006 */
.L_x_1:
[----:B------:R-:W-:-:S13]  /*0610*/  ISETP.NE.AND P0, PT, R25, RZ, PT ;  /* 0x000000ff1900720c */ /* 0x000fda0003f05270 */
[----:B------:R-:W-:Y:S05]  /*0620*/  @!P0 BRA `(.L_x_3) ;  /* 0x00000004004c8947 */ /* 0x000fea0003800000 */
[----:B------:R-:W-:Y:S01]  /*0630*/  ISETP.NE.AND P3, PT, R26, RZ, PT ;  /* 0x000000ff1a00720c */ /* 0x000fe20003f65270 */
[----:B------:R-:W-:-:S12]  /*0640*/  @!P2 BRA `(.L_x_4) ;  /* 0x000000000094a947 */ /* 0x000fd80003800000 */
[----:B------:R-:W1:Y:S01]  /*0650*/  LDC.64 R14, c[0x0][0x390] ;  /* 0x0000e400ff0e7b82 */ /* 0x000e620000000a00 */
[----:B------:R-:W2:Y:S01]  /*0660*/  LDCU.64 UR8, c[0x0][0x380] ;  /* 0x00007000ff0877ac */ /* 0x000ea20008000a00 */
[--C-:B------:R-:W-:Y:S01]  /*0670*/  IMAD.IADD R5, R0, 0x1, R2.reuse ;  /* 0x0000000100057824 */ /* 0x100fe200078e0202 */
[C---:B------:R-:W-:Y:S01]  /*0680*/  IADD3 R11, P1, PT, R9.reuse, R2, RZ ;  /* 0x00000002090b7210 */ /* 0x040fe20007f3e0ff */
[----:B------:R-:W-:-:S03]  /*0690*/  IMAD.IADD R3, R9, 0x1, R2 ;  /* 0x0000000109037824 */ /* 0x000fc600078e0202 */
[----:B------:R-:W-:Y:S01]  /*06a0*/  IADD3.X R16, PT, PT, RZ, RZ, RZ, P1, !PT ;  /* 0x000000ffff107210 */ /* 0x000fe20000ffe4ff */
[----:B------:R-:W3:Y:S01]  /*06b0*/  LDC.64 R12, c[0x0][0x390] ;  /* 0x0000e400ff0c7b82 */ /* 0x000ee20000000a00 */
[----:B--2---:R-:W-:-:S04]  /*06c0*/  IADD3 R4, P0, PT, R5, UR8, RZ ;  /* 0x0000000805047c10 */ /* 0x004fc8000ff1e0ff */
[----:B------:R-:W-:Y:S01]  /*06d0*/  LEA.HI.X.SX32 R5, R5, UR9, 0x1, P0 ;  /* 0x0000000905057c11 */ /* 0x000fe200080f0eff */
[----:B-1----:R-:W-:-:S04]  /*06e0*/  IMAD.WIDE.U32 R14, R3, 0x4, R14 ;  /* 0x00000004030e7825 */ /* 0x002fc800078e000e */
[----:B0-----:R-:W2:Y:S01]  /*06f0*/  LDG.E.S8 R3, desc[UR6][R4.64] ;  /* 0x0000000604037981 */ /* 0x001ea2000c1e1300 */
[----:B---3--:R-:W-:-:S03]  /*0700*/  LEA R12, P0, R11, R12, 0x2 ;  /* 0x0000000c0b0c7211 */ /* 0x008fc600078010ff */
[----:B------:R-:W2:Y:S01]  /*0710*/  LDG.E R14, desc[UR6][R14.64] ;  /* 0x000000060e0e7981 */ /* 0x000ea2000c1e1900 */
[----:B------:R-:W-:-:S03]  /*0720*/  LEA.HI.X R13, R11, R13, R16, 0x2, P0 ;  /* 0x0000000d0b0d7211 */ /* 0x000fc600000f1410 */
[----:B------:R-:W3:Y:S04]  /*0730*/  LDG.E.S8 R17, desc[UR6][R4.64+0x2] ;  /* 0x0000020604117981 */ /* 0x000ee8000c1e1300 */
[----:B------:R-:W4:Y:S04]  /*0740*/  LDG.E.S8 R11, desc[UR6][R4.64+0x1] ;  /* 0x00000106040b7981 */ /* 0x000f28000c1e1300 */
[----:B------:R-:W4:Y:S04]  /*0750*/  LDG.E R16, desc[UR6][R12.64+0x4] ;  /* 0x000004060c107981 */ /* 0x000f28000c1e1900 */
[----:B------:R-:W3:Y:S04]  /*0760*/  LDG.E R18, desc[UR6][R12.64+0x8] ;  /* 0x000008060c127981 */ /* 0x000ee8000c1e1900 */
[----:B------:R-:W5:Y:S04]  /*0770*/  LDG.E.S8 R19, desc[UR6][R4.64+0x3] ;  /* 0x0000030604137981 */ /* 0x000f68000c1e1300 */
[----:B------:R-:W5:Y:S01]  /*0780*/  LDG.E R20, desc[UR6][R12.64+0xc] ;  /* 0x00000c060c147981 */ /* 0x000f62000c1e1900 */
[----:B------:R-:W-:Y:S01]  /*0790*/  VIADD R2, R2, 0x4 ;  /* 0x0000000402027836 */ /* 0x000fe20000000000 */
[----:B--2---:R-:W-:-:S04]  /*07a0*/  ISETP.NE.AND P1, PT, R14, R3, PT ;  /* 0x000000030e00720c */ /* 0x004fc80003f25270 */
[----:B------:R-:W-:Y:S01]  /*07b0*/  ISETP.NE.AND P1, PT, R3, 0xa, P1 ;  /* 0x0000000a0300780c */ /* 0x000fe20000f25270 */
[----:B------:R-:W-:Y:S01]  /*07c0*/  VIADD R3, R10, 0x1 ;  /* 0x000000010a037836 */ /* 0x000fe20000000000 */
[----:B----4-:R-:W-:-:S04]  /*07d0*/  ISETP.NE.AND P0, PT, R16, R11, PT ;  /* 0x0000000b1000720c */ /* 0x010fc80003f05270 */
[----:B------:R-:W-:Y:S02]  /*07e0*/  ISETP.NE.AND P0, PT, R11, 0xa, P0 ;  /* 0x0000000a0b00780c */ /* 0x000fe40000705270 */
[----:B---3--:R-:W-:-:S05]  /*07f0*/  ISETP.NE.AND P4, PT, R18, R17, PT ;  /* 0x000000111200720c */ /* 0x008fca0003f85270 */
[----:B------:R-:W-:Y:S01]  /*0800*/  @!P1 IMAD.MOV R3, RZ, RZ, R10 ;  /* 0x000000ffff039224 */ /* 0x000fe200078e020a */
[----:B------:R-:W-:Y:S02]  /*0810*/  ISETP.NE.AND P1, PT, R17, 0xa, P4 ;  /* 0x0000000a1100780c */ /* 0x000fe40002725270 */
[----:B-----5:R-:W-:Y:S01]  /*0820*/  ISETP.NE.AND P4, PT, R20, R19, PT ;  /* 0x000000131400720c */ /* 0x020fe20003f85270 */
[----:B------:R-:W-:-:S03]  /*0830*/  VIADD R10, R3, 0x1 ;  /* 0x00000001030a7836 */ /* 0x000fc60000000000 */
[----:B------:R-:W-:Y:S01]  /*0840*/  ISETP.NE.AND P4, PT, R19, 0xa, P4 ;  /* 0x0000000a1300780c */ /* 0x000fe20002785270 */
[----:B------:R-:W-:-:S04]  /*0850*/  @!P0 IMAD.MOV R10, RZ, RZ, R3 ;  /* 0x000000ffff0a8224 */ /* 0x000fc800078e0203 */
[----:B------:R-:W-:Y:S02]  /*0860*/  VIADD R3, R10, 0x1 ;  /* 0x000000010a037836 */ /* 0x000fe40000000000 */
[----:B------:R-:W-:-:S04]  /*0870*/  @!P1 IMAD.MOV R3, RZ, RZ, R10 ;  /* 0x000000ffff039224 */ /* 0x000fc800078e020a */
[----:B------:R-:W-:Y:S02]  /*0880*/  VIADD R10, R3, 0x1 ;  /* 0x00000001030a7836 */ /* 0x000fe40000000000 */
[----:B------:R-:W-:-:S07]  /*0890*/  @!P4 IMAD.MOV R10, RZ, RZ, R3 ;  /* 0x000000ffff0ac224 */ /* 0x000fce00078e0203 */
.L_x_4:
[----:B------:R-:W-:Y:S05]  /*08a0*/  @!P3 BRA `(.L_x_3) ;  /* 0x0000000000acb947 */ /* 0x000fea0003800000 */
[----:B------:R-:W-:Y:S01]  /*08b0*/  ISETP.NE.AND P0, PT, R26, 0x1, PT ;  /* 0x000000011a00780c */ /* 0x000fe20003f05270 */
[----:B------:R-:W-:-:S12]  /*08c0*/  ULOP3.LUT UP0, URZ, UR5, 0x1, URZ, 0xc0, !UPT ;  /* 0x0000000105ff7892 */ /* 0x000fd8000f80c0ff */
[----:B------:R-:W-:Y:S05]  /*08d0*/  @!P0 BRA `(.L_x_5) ;  /* 0x0000000000648947 */ /* 0x000fea0003800000 */
[----:B------:R-:W1:Y:S01]  /*08e0*/  LDC.64 R14, c[0x0][0x390] ;  /* 0x0000e400ff0e7b82 */ /* 0x000e620000000a00 */
[----:B------:R-:W2:Y:S01]  /*08f0*/  LDCU.64 UR8, c[0x0][0x380] ;  /* 0x00007000ff0877ac */ /* 0x000ea20008000a00 */
[--C-:B------:R-:W-:Y:S01]  /*0900*/  IMAD.IADD R5, R0, 0x1, R2.reuse ;  /* 0x0000000100057824 */ /* 0x100fe200078e0202 */
[C---:B------:R-:W-:Y:S01]  /*0910*/  IADD3 R11, P1, PT, R9.reuse, R2, RZ ;  /* 0x00000002090b7210 */ /* 0x040fe20007f3e0ff */
[----:B------:R-:W-:-:S04]  /*0920*/  IMAD.IADD R3, R9, 0x1, R2 ;  /* 0x0000000109037824 */ /* 0x000fc800078e0202 */
[----:B------:R-:W3:Y:S01]  /*0930*/  LDC.64 R12, c[0x0][0x390] ;  /* 0x0000e400ff0c7b82 */ /* 0x000ee20000000a00 */
[----:B------:R-:W-:Y:S01]  /*0940*/  IMAD.X R16, RZ, RZ, RZ, P1 ;  /* 0x000000ffff107224 */ /* 0x000fe200008e06ff */
        /* <DEDUP_REMOVED lines=8> */
[----:B------:R-:W3:Y:S01]  /*09d0*/  LDG.E R12, desc[UR6][R12.64+0x4] ;  /* 0x000004060c0c7981 */ /* 0x000ee2000c1e1900 */
[----:B------:R-:W-:Y:S01]  /*09e0*/  VIADD R2, R2, 0x2 ;  /* 0x0000000202027836 */ /* 0x000fe20000000000 */
[----:B--2---:R-:W-:-:S04]  /*09f0*/  ISETP.NE.AND P0, PT, R14, R3, PT ;  /* 0x000000030e00720c */ /* 0x004fc80003f05270 */
[----:B------:R-:W-:Y:S02]  /*0a00*/  ISETP.NE.AND P0, PT, R3, 0xa, P0 ;  /* 0x0000000a0300780c */ /* 0x000fe40000705270 */
[----:B---3--:R-:W-:-:S04]  /*0a10*/  ISETP.NE.AND P1, PT, R12, R11, PT ;  /* 0x0000000b0c00720c */ /* 0x008fc80003f25270 */
[----:B------:R-:W-:Y:S01]  /*0a20*/  ISETP.NE.AND P1, PT, R11, 0xa, P1 ;  /* 0x0000000a0b00780c */ /* 0x000fe20000f25270 */
[----:B------:R-:W-:-:S06]  /*0a30*/  VIADD R3, R10, 0x1 ;  /* 0x000000010a037836 */ /* 0x000fcc0000000000 */
[----:B------:R-:W-:-:S05]  /*0a40*/  @!P0 IADD3 R3, PT, PT, R10, RZ, RZ ;  /* 0x000000ff0a038210 */ /* 0x000fca0007ffe0ff */
[----:B------:R-:W-:Y:S02]  /*0a50*/  VIADD R10, R3, 0x1 ;  /* 0x00000001030a7836 */ /* 0x000fe40000000000 */
[----:B------:R-:W-:-:S07]  /*0a60*/  @!P1 IMAD.MOV R10, RZ, RZ, R3 ;  /* 0x000000ffff0a9224 */ /* 0x000fce00078e0203 */
.L_x_5:
[----:B------:R-:W-:Y:S05]  /*0a70*/  BRA.U !UP0, `(.L_x_3) ;  /* 0x0000000108387547 */ /* 0x000fea000b800000 */
[----:B------:R-:W1:Y:S01]  /*0a80*/  LDC.64 R12, c[0x0][0x390] ;  /* 0x0000e400ff0c7b82 */ /* 0x000e620000000a00 */
[----:B------:R-:W2:Y:S01]  /*0a90*/  LDCU.64 UR8, c[0x0][0x380] ;  /* 0x00007000ff0877ac */ /* 0x000ea20008000a00 */
[--C-:B------:R-:W-:Y:S02]  /*0aa0*/  IMAD.IADD R5, R0, 0x1, R2.reuse ;  /* 0x0000000100057824 */ /* 0x100fe400078e0202 */
[----:B------:R-:W-:-:S03]  /*0ab0*/  IMAD.IADD R3, R9, 0x1, R2 ;  /* 0x0000000109037824 */ /* 0x000fc600078e0202 */
[----:B--2---:R-:W-:-:S04]  /*0ac0*/  IADD3 R4, P0, PT, R5, UR8, RZ ;  /* 0x0000000805047c10 */ /* 0x004fc8000ff1e0ff */
[----:B------:R-:W-:Y:S01]  /*0ad0*/  LEA.HI.X.SX32 R5, R5, UR9, 0x1, P0 ;  /* 0x0000000905057c11 */ /* 0x000fe200080f0eff */
[----:B-1----:R-:W-:-:S04]  /*0ae0*/  IMAD.WIDE.U32 R2, R3, 0x4, R12 ;  /* 0x0000000403027825 */ /* 0x002fc800078e000c */
[----:B0-----:R-:W2:Y:S04]  /*0af0*/  LDG.E.S8 R4, desc[UR6][R4.64] ;  /* 0x0000000604047981 */ /* 0x001ea8000c1e1300 */
[----:B------:R-:W2:Y:S01]  /*0b00*/  LDG.E R3, desc[UR6][R2.64] ;  /* 0x0000000602037981 */ /* 0x000ea2000c1e1900 */
[----:B------:R-:W-:Y:S01]  /*0b10*/  VIADD R9, R10, 0x1 ;  /* 0x000000010a097836 */ /* 0x000fe20000000000 */
[----:B--2---:R-:W-:-:S04]  /*0b20*/  ISETP.NE.AND P0, PT, R3, R4, PT ;  /* 0x000000040300720c */ /* 0x004fc80003f05270 */
[----:B------:R-:W-:-:S13]  /*0b30*/  ISETP.NE.AND P0, PT, R4, 0xa, P0 ;  /* 0x0000000a0400780c */ /* 0x000fda0000705270 */
[----:B------:R-:W-:-:S04]  /*0b40*/  @!P0 IMAD.MOV R9, RZ, RZ, R10 ;  /* 0x000000ffff098224 */ /* 0x000fc800078e020a */
[----:B------:R-:W-:-:S07]  /*0b50*/  IMAD.MOV.U32 R10, RZ, RZ, R9 ;  /* 0x000000ffff0a7224 */ /* 0x000fce00078e0009 */
.L_x_3:
[----:B------:R-:W1:Y:S08]  /*0b60*/  LDC R9, c[0x0][0x39c] ;  /* 0x0000e700ff097b82 */ /* 0x000e700000000800 */
[----:B------:R-:W2:Y:S01]  /*0b70*/  LDC.64 R2, c[0x0][0x3a0] ;  /* 0x0000e800ff027b82 */ /* 0x000ea20000000a00 */
[----:B-1----:R-:W-:Y:S01]  /*0b80*/  IMAD R5, R0, R9, UR4 ;  /* 0x0000000400057e24 */ /* 0x002fe2000f8e0209 */
[----:B------:R-:W-:-:S06]  /*0b90*/  UIADD3 UR4, UPT, UPT, UR4, 0x1, URZ ;  /* 0x0000000104047890 */ /* 0x000fcc000fffe0ff */
[----:B------:R-:W-:Y:S01]  /*0ba0*/  ISETP.NE.AND P0, PT, R9, UR4, PT ;  /* 0x0000000409007c0c */ /* 0x000fe2000bf05270 */
[----:B--2---:R-:W-:-:S05]  /*0bb0*/  IMAD.WIDE R2, R5, 0x4, R2 ;  /* 0x0000000405027825 */ /* 0x004fca00078e0202 */
[----:B0-----:R0:W-:Y:S07]  /*0bc0*/  STG.E desc[UR6][R2.64], R10 ;  /* 0x0000000a02007986 */ /* 0x0011ee000c101906 */
[----:B------:R-:W-:Y:S05]  /*0bd0*/  @!P0 EXIT ;  /* 0x000000000000894d */ /* 0x000fea0003800000 */
[----:B------:R-:W-:Y:S05]  /*0be0*/  BRA `(.L_x_6) ;  /* 0xfffffff400647947 */ /* 0x000fea000383ffff */
.L_x_0:
[C---:B------:R-:W-:Y:S01]  /*0bf0*/  ISETP.GE.U32.AND P0, PT, R3.reuse, 0x8, PT ;  /* 0x000000080300780c */ /* 0x040fe20003f06070 */
[----:B------:R-:W-:Y:S01]  /*0c00*/  IMAD.MOV.U32 R2, RZ, RZ, RZ ;  /* 0x000000ffff027224 */ /* 0x000fe200078e00ff */
[----:B------:R-:W-:-:S04]  /*0c10*/  LOP3.LUT R8, R3, 0x7, RZ, 0xc0, !PT ;  /* 0x0000000703087812 */ /* 0x000fc800078ec0ff */
[----:B------:R-:W-:-:S07]  /*0c20*/  ISETP.NE.AND P1, PT, R8, RZ, PT ;  /* 0x000000ff0800720c */ /* 0x000fce0003f25270 */
[----:B------:R-:W-:Y:S06]  /*0c30*/  @!P0 BRA `(.L_x_7) ;  /* 0x0000000000408947 */ /* 0x000fec0003800000 */
[----:B------:R-:W1:Y:S01]  /*0c40*/  LDC.64 R6, c[0x0][0x3a0] ;  /* 0x0000e800ff067b82 */ /* 0x000e620000000a00 */
[----:B------:R-:W-:Y:S01]  /*0c50*/  LOP3.LUT R2, R3, 0x7ffffff8, RZ, 0xc0, !PT ;  /* 0x7ffffff803027812 */ /* 0x000fe200078ec0ff */
[----:B------:R-:W-:-:S06]  /*0c60*/  UMOV UR4, URZ ;  /* 0x000000ff00047c82 */ /* 0x000fcc0008000000 */
.L_x_8:
[----:B--2---:R-:W-:Y:S01]  /*0c70*/  IMAD R5, R0, R3, UR4 ;  /* 0x0000000400057e24 */ /* 0x004fe2000f8e0203 */
[----:B------:R-:W-:-:S03]  /*0c80*/  UIADD3 UR4, UPT, UPT, UR4, 0x8, URZ ;  /* 0x0000000804047890 */ /* 0x000fc6000fffe0ff */
[----:B-1----:R-:W-:-:S03]  /*0c90*/  IMAD.WIDE R4, R5, 0x4, R6 ;  /* 0x0000000405047825 */ /* 0x002fc600078e0206 */
[----:B------:R-:W-:Y:S02]  /*0ca0*/  ISETP.NE.AND P0, PT, R2, UR4, PT ;  /* 0x0000000402007c0c */ /* 0x000fe4000bf05270 */
[----:B0-----:R2:W-:Y:S04]  /*0cb0*/  STG.E desc[UR6][R4.64], RZ ;  /* 0x000000ff04007986 */ /* 0x0015e8000c101906 */
[----:B------:R2:W-:Y:S04]  /*0cc0*/  STG.E desc[UR6][R4.64+0x4], RZ ;  /* 0x000004ff04007986 */ /* 0x0005e8000c101906 */
[----:B------:R2:W-:Y:S04]  /*0cd0*/  STG.E desc[UR6][R4.64+0x8], RZ ;  /* 0x000008ff04007986 */ /* 0x0005e8000c101906 */
[----:B------:R2:W-:Y:S04]  /*0ce0*/  STG.E desc[UR6][R4.64+0xc], RZ ;  /* 0x00000cff04007986 */ /* 0x0005e8000c101906 */
[----:B------:R2:W-:Y:S04]  /*0cf0*/  STG.E desc[UR6][R4.64+0x10], RZ ;  /* 0x000010ff04007986 */ /* 0x0005e8000c101906 */
[----:B------:R2:W-:Y:S04]  /*0d00*/  STG.E desc[UR6][R4.64+0x14], RZ ;  /* 0x000014ff04007986 */ /* 0x0005e8000c101906 */
[----:B------:R2:W-:Y:S04]  /*0d10*/  STG.E desc[UR6][R4.64+0x18], RZ ;  /* 0x000018ff04007986 */ /* 0x0005e8000c101906 */
[----:B------:R2:W-:Y:S01]  /*0d20*/  STG.E desc[UR6][R4.64+0x1c], RZ ;  /* 0x00001cff04007986 */ /* 0x0005e2000c101906 */
[----:B------:R-:W-:Y:S05]  /*0d30*/  @P0 BRA `(.L_x_8) ;  /* 0xfffffffc00cc0947 */ /* 0x000fea000383ffff */
.L_x_7:
[----:B0-----:R-:W-:Y:S05]  /*0d40*/  @!P1 EXIT ;  /* 0x000000000000994d */ /* 0x001fea0003800000 */
[----:B------:R-:W-:Y:S02]  /*0d50*/  ISETP.GE.U32.AND P0, PT, R8, 0x4, PT ;  /* 0x000000040800780c */ /* 0x000fe40003f06070 */
[----:B------:R-:W-:-:S04]  /*0d60*/  LOP3.LUT R6, R3, 0x3, RZ, 0xc0, !PT ;  /* 0x0000000303067812 */ /* 0x000fc800078ec0ff */
[----:B------:R-:W-:-:S07]  /*0d70*/  ISETP.NE.AND P1, PT, R6, RZ, PT ;  /* 0x000000ff0600720c */ /* 0x000fce0003f25270 */
[----:B------:R-:W-:Y:S06]  /*0d80*/  @!P0 BRA `(.L_x_9) ;  /* 0x0000000000208947 */ /* 0x000fec0003800000 */
[----:B--2---:R-:W0:Y:S01]  /*0d90*/  LDC.64 R4, c[0x0][0x3a0] ;  /* 0x0000e800ff047b82 */ /* 0x004e220000000a00 */
[----:B------:R-:W-:Y:S02]  /*0da0*/  IMAD R7, R0, R3, R2 ;  /* 0x0000000300077224 */ /* 0x000fe400078e0202 */
[----:B------:R-:W-:Y:S02]  /*0db0*/  VIADD R2, R2, 0x4 ;  /* 0x0000000402027836 */ /* 0x000fe40000000000 */
[----:B0-----:R-:W-:-:S05]  /*0dc0*/  IMAD.WIDE R4, R7, 0x4, R4 ;  /* 0x0000000407047825 */ /* 0x001fca00078e0204 */
[----:B------:R0:W-:Y:S04]  /*0dd0*/  STG.E desc[UR6][R4.64], RZ ;  /* 0x000000ff04007986 */ /* 0x0001e8000c101906 */
[----:B------:R0:W-:Y:S04]  /*0de0*/  STG.E desc[UR6][R4.64+0x4], RZ ;  /* 0x000004ff04007986 */ /* 0x0001e8000c101906 */
[----:B------:R0:W-:Y:S04]  /*0df0*/  STG.E desc[UR6][R4.64+0x8], RZ ;  /* 0x000008ff04007986 */ /* 0x0001e8000c101906 */
[----:B------:R0:W-:Y:S02]  /*0e00*/  STG.E desc[UR6][R4.64+0xc], RZ ;  /* 0x00000cff04007986 */ /* 0x0001e4000c101906 */
.L_x_9:
[----:B------:R-:W-:Y:S05]  /*0e10*/  @!P1 EXIT ;  /* 0x000000000000994d */ /* 0x000fea0003800000 */
[----:B------:R-:W-:Y:S02]  /*0e20*/  ISETP.NE.AND P0, PT, R6, 0x1, PT ;  /* 0x000000010600780c */ /* 0x000fe40003f05270 */
[----:B------:R-:W-:-:S04]  /*0e30*/  LOP3.LUT R6, R3, 0x1, RZ, 0xc0, !PT ;  /* 0x0000000103067812 */ /* 0x000fc800078ec0ff */
[----:B------:R-:W-:-:S07]  /*0e40*/  ISETP.NE.U32.AND P1, PT, R6, 0x1, PT ;  /* 0x000000010600780c */ /* 0x000fce0003f25070 */
[----:B0-2---:R-:W0:Y:S01]  /*0e50*/  @P0 LDC.64 R4, c[0x0][0x3a0] ;  /* 0x0000e800ff040b82 */ /* 0x005e220000000a00 */
[----:B------:R-:W-:-:S04]  /*0e60*/  @P0 IMAD R7, R0, R3, R2 ;  /* 0x0000000300070224 */ /* 0x000fc800078e0202 */
[----:B0-----:R-:W-:-:S05]  /*0e70*/  @P0 IMAD.WIDE R4, R7, 0x4, R4 ;  /* 0x0000000407040825 */ /* 0x001fca00078e0204 */
[----:B------:R0:W-:Y:S04]  /*0e80*/  @P0 STG.E desc[UR6][R4.64], RZ ;  /* 0x000000ff04000986 */ /* 0x0001e8000c101906 */
[----:B------:R0:W-:Y:S01]  /*0e90*/  @P0 STG.E desc[UR6][R4.64+0x4], RZ ;  /* 0x000004ff04000986 */ /* 0x0001e2000c101906 */
[----:B------:R-:W-:Y:S05]  /*0ea0*/  @P1 EXIT ;  /* 0x000000000000194d */ /* 0x000fea0003800000 */
[----:B0-----:R-:W0:Y:S01]  /*0eb0*/  LDC.64 R4, c[0x0][0x3a0] ;  /* 0x0000e800ff047b82 */ /* 0x001e220000000a00 */
[----:B------:R-:W-:-:S04]  /*0ec0*/  @P0 VIADD R2, R2, 0x2 ;  /* 0x0000000202020836 */ /* 0x000fc80000000000 */
[----:B------:R-:W-:-:S04]  /*0ed0*/  IMAD R3, R0, R3, R2 ;  /* 0x0000000300037224 */ /* 0x000fc800078e0202 */
[----:B0-----:R-:W-:-:S05]  /*0ee0*/  IMAD.WIDE R2, R3, 0x4, R4 ;  /* 0x0000000403027825 */ /* 0x001fca00078e0204 */
[----:B------:R-:W-:Y:S01]  /*0ef0*/  STG.E desc[UR6][R2.64], RZ ;  /* 0x000000ff02007986 */ /* 0x000fe2000c101906 */
[----:B------:R-:W-:Y:S05]  /*0f00*/  EXIT ;  /* 0x000000000000794d */ /* 0x000fea0003800000 */
.L_x_10:
[----:B------:R-:W-:-:S00]  /*0f10*/  BRA `(.L_x_10) ;  /* 0xfffffffc00fc7947 */ /* 0x000fc0000383ffff */
[----:B------:R-:W-:-:S00]  /*0f20*/  NOP ;  /* 0x0000000000007918 */ /* 0x000fc00000000000 */
        /* <DEDUP_REMOVED lines=13> */
.L_x_11:


//--------------------- .nv.shared.reserved.0     --------------------------
	.section	.nv.shared.reserved.0,"aw",@nobits
	.weak		__nv_reservedSMEM_offset_0_alias
	.size		__nv_reservedSMEM_offset_0_alias, 0, 64
	.other		__nv_reservedSMEM_offset_0_alias,@"STO_CUDA_RESERVED_SHARED STV_DEFAULT"
__nv_reservedSMEM_offset_0_alias:
	.zero		0
	.zero		64


//--------------------- .nv.constant0._Z10ASM_kernelPciPiiiS0_ --------------------------
	.section	.nv.constant0._Z10ASM_kernelPciPiiiS0_,"a",@progbits
	.sectionflags	@""
	.align	4
.nv.constant0._Z10ASM_kernelPciPiiiS0_:
	.zero		936


//--------------------- SYMBOLS --------------------------

	.type		.nv.reservedSmem.offset0,@object
	.size		.nv.reservedSmem.offset0,0x4
